	.headerflags	@"EF_CUDA_TEXMODE_UNIFIED EF_CUDA_64BIT_ADDRESS EF_CUDA_ACCELERATORS EF_CUDA_SM90 EF_CUDA_VIRTUAL_SM(EF_CUDA_SM90)"
	.elftype	@"ET_EXEC"


//--------------------- .nv.info                  --------------------------
	.section	.nv.info,"",@"SHT_CUDA_INFO"
	.align	4


	//----- nvinfo : EIATTR_REGCOUNT
	.align		4
        /*0000*/ 	.byte	0x04, 0x2f
        /*0002*/ 	.short	(.L_3 - .L_2)
	.align		4
.L_2:
        /*0004*/ 	.word	index@(triton_poi_fused__native_batch_norm_legit_no_training_relu_1)
        /*0008*/ 	.word	0x00000011


	//----- nvinfo : EIATTR_MIN_STACK_SIZE
	.align		4
.L_3:
        /*000c*/ 	.byte	0x04, 0x12
        /*000e*/ 	.short	(.L_5 - .L_4)
	.align		4
.L_4:
        /*0010*/ 	.word	index@(triton_poi_fused__native_batch_norm_legit_no_training_relu_1)
        /*0014*/ 	.word	0x00000000


	//----- nvinfo : EIATTR_FRAME_SIZE
	.align		4
.L_5:
        /*0018*/ 	.byte	0x04, 0x11
        /*001a*/ 	.short	(.L_7 - .L_6)
	.align		4
.L_6:
        /*001c*/ 	.word	index@(triton_poi_fused__native_batch_norm_legit_no_training_relu_1)
        /*0020*/ 	.word	0x00000000


	//----- nvinfo : EIATTR_MIN_STACK_SIZE
	.align		4
.L_7:
        /*0024*/ 	.byte	0x04, 0x12
        /*0026*/ 	.short	(.L_9 - .L_8)
	.align		4
.L_8:
        /*0028*/ 	.word	index@(triton_poi_fused__native_batch_norm_legit_no_training_relu_1)
        /*002c*/ 	.word	0x00000000
.L_9:


//--------------------- .nv.info.triton_poi_fused__native_batch_norm_legit_no_training_relu_1 --------------------------
	.section	.nv.info.triton_poi_fused__native_batch_norm_legit_no_training_relu_1,"",@"SHT_CUDA_INFO"
	.sectionflags	@""
	.align	4


	//----- nvinfo : EIATTR_CUDA_API_VERSION
	.align		4
        /*0000*/ 	.byte	0x04, 0x37
        /*0002*/ 	.short	(.L_11 - .L_10)
.L_10:
        /*0004*/ 	.word	0x0000007c


	//----- nvinfo : EIATTR_KPARAM_INFO
	.align		4
.L_11:
        /*0008*/ 	.byte	0x04, 0x17
        /*000a*/ 	.short	(.L_13 - .L_12)
.L_12:
        /*000c*/ 	.word	0x00000000
        /*0010*/ 	.short	0x0006
        /*0012*/ 	.short	0x0030
        /*0014*/ 	.byte	0x00, 0xf0, 0x11, 0x00


	//----- nvinfo : EIATTR_KPARAM_INFO
	.align		4
.L_13:
        /*0018*/ 	.byte	0x04, 0x17
        /*001a*/ 	.short	(.L_15 - .L_14)
.L_14:
        /*001c*/ 	.word	0x00000000
        /*0020*/ 	.short	0x0005
        /*0022*/ 	.short	0x0028
        /*0024*/ 	.byte	0x00, 0xf4, 0x21, 0x00


	//----- nvinfo : EIATTR_KPARAM_INFO
	.align		4
.L_15:
        /*0028*/ 	.byte	0x04, 0x17
        /*002a*/ 	.short	(.L_17 - .L_16)
.L_16:
        /*002c*/ 	.word	0x00000000
        /*0030*/ 	.short	0x0004
        /*0032*/ 	.short	0x0020
        /*0034*/ 	.byte	0x00, 0xf4, 0x21, 0x00


	//----- nvinfo : EIATTR_KPARAM_INFO
	.align		4
.L_17:
        /*0038*/ 	.byte	0x04, 0x17
        /*003a*/ 	.short	(.L_19 - .L_18)
.L_18:
        /*003c*/ 	.word	0x00000000
        /*0040*/ 	.short	0x0003
        /*0042*/ 	.short	0x0018
        /*0044*/ 	.byte	0x00, 0xf4, 0x21, 0x00


	//----- nvinfo : EIATTR_KPARAM_INFO
	.align		4
.L_19:
        /*0048*/ 	.byte	0x04, 0x17
        /*004a*/ 	.short	(.L_21 - .L_20)
.L_20:
        /*004c*/ 	.word	0x00000000
        /*0050*/ 	.short	0x0002
        /*0052*/ 	.short	0x0010
        /*0054*/ 	.byte	0x00, 0xf4, 0x21, 0x00


	//----- nvinfo : EIATTR_KPARAM_INFO
	.align		4
.L_21:
        /*0058*/ 	.byte	0x04, 0x17
        /*005a*/ 	.short	(.L_23 - .L_22)
.L_22:
        /*005c*/ 	.word	0x00000000
        /*0060*/ 	.short	0x0001
        /*0062*/ 	.short	0x0008
        /*0064*/ 	.byte	0x00, 0xf4, 0x21, 0x00


	//----- nvinfo : EIATTR_KPARAM_INFO
	.align		4
.L_23:
        /*0068*/ 	.byte	0x04, 0x17
        /*006a*/ 	.short	(.L_25 - .L_24)
.L_24:
        /*006c*/ 	.word	0x00000000
        /*0070*/ 	.short	0x0000
        /*0072*/ 	.short	0x0000
        /*0074*/ 	.byte	0x00, 0xf4, 0x21, 0x00


	//----- nvinfo : EIATTR_SPARSE_MMA_MASK
	.align		4
.L_25:
        /*0078*/ 	.byte	0x03, 0x50
        /*007a*/ 	.short	0x0000


	//----- nvinfo : EIATTR_MAXREG_COUNT
	.align		4
        /*007c*/ 	.byte	0x03, 0x1b
        /*007e*/ 	.short	0x00ff


	//----- nvinfo : EIATTR_EXIT_INSTR_OFFSETS
	.align		4
        /*0080*/ 	.byte	0x04, 0x1c
        /*0082*/ 	.short	(.L_27 - .L_26)


	//   ....[0]....
.L_26:
        /*0084*/ 	.word	0x00000270


	//   ....[1]....
        /*0088*/ 	.word	0x00000290


	//----- nvinfo : EIATTR_REQNTID
	.align		4
.L_27:
        /*008c*/ 	.byte	0x04, 0x10
        /*008e*/ 	.short	(.L_29 - .L_28)
.L_28:
        /*0090*/ 	.word	0x00000020
        /*0094*/ 	.word	0x00000001
        /*0098*/ 	.word	0x00000001


	//----- nvinfo : EIATTR_CBANK_PARAM_SIZE
	.align		4
.L_29:
        /*009c*/ 	.byte	0x03, 0x19
        /*009e*/ 	.short	0x0034


	//----- nvinfo : EIATTR_PARAM_CBANK
	.align		4
        /*00a0*/ 	.byte	0x04, 0x0a
        /*00a2*/ 	.short	(.L_31 - .L_30)
	.align		4
.L_30:
        /*00a4*/ 	.word	index@(.nv.constant0.triton_poi_fused__native_batch_norm_legit_no_training_relu_1)
        /*00a8*/ 	.short	0x0210
        /*00aa*/ 	.short	0x0034


	//----- nvinfo : EIATTR_SW_WAR
	.align		4
.L_31:
        /*00ac*/ 	.byte	0x04, 0x36
        /*00ae*/ 	.short	(.L_33 - .L_32)
.L_32:
        /*00b0*/ 	.word	0x00000008
.L_33:


//--------------------- .nv.callgraph             --------------------------
	.section	.nv.callgraph,"",@"SHT_CUDA_CALLGRAPH"
	.align	4
	.sectionentsize	8
	.align		4
        /*0000*/ 	.word	0x00000000
	.align		4
        /*0004*/ 	.word	0xffffffff
	.align		4
        /*0008*/ 	.word	0x00000000
	.align		4
        /*000c*/ 	.word	0xfffffffe
	.align		4
        /*0010*/ 	.word	0x00000000
	.align		4
        /*0014*/ 	.word	0xfffffffd
	.align		4
        /*0018*/ 	.word	0x00000000
	.align		4
        /*001c*/ 	.word	0xfffffffc


//--------------------- .nv.constant4             --------------------------
	.section	.nv.constant4,"a",@progbits
	.align	8
	.align		8
.nv.constant4:
        /*0000*/ 	.dword	_$_str
	.align		8
        /*0008*/ 	.dword	_$_str_$_2


//--------------------- .text.triton_poi_fused__native_batch_norm_legit_no_training_relu_1 --------------------------
	.section	.text.triton_poi_fused__native_batch_norm_legit_no_training_relu_1,"ax",@progbits
	.align	128
        .global         triton_poi_fused__native_batch_norm_legit_no_training_relu_1
        .type           triton_poi_fused__native_batch_norm_legit_no_training_relu_1,@function
        .size           triton_poi_fused__native_batch_norm_legit_no_training_relu_1,(.L_x_1 - triton_poi_fused__native_batch_norm_legit_no_training_relu_1)
        .other          triton_poi_fused__native_batch_norm_legit_no_training_relu_1,@"STO_CUDA_ENTRY STV_DEFAULT"
triton_poi_fused__native_batch_norm_legit_no_training_relu_1:
.text.triton_poi_fused__native_batch_norm_legit_no_training_relu_1:
[----:B------:R-:W0:Y:S08]  /*0000*/  LDC R1, c[0x0][0x28] ;  /* 0x00000a00ff017b82 */ /* 0x000e300000000800 */
[----:B------:R-:W1:Y:S01]  /*0010*/  LDC.64 R2, c[0x0][0x220] ;  /* 0x00008800ff027b82 */ /* 0x000e620000000a00 */
[----:B------:R-:W-:Y:S01]  /*0020*/  ULDC.64 UR4, c[0x0][0x208] ;  /* 0x0000820000047ab9 */ /* 0x000fe20000000a00 */
[----:B------:R-:W2:Y:S01]  /*0030*/  S2R R14, SR_TID.X ;  /* 0x00000000000e7919 */ /* 0x000ea20000002100 */
[----:B------:R-:W3:Y:S05]  /*0040*/  S2R R13, SR_CTAID.X ;  /* 0x00000000000d7919 */ /* 0x000eea0000002500 */
[----:B------:R-:W4:Y:S01]  /*0050*/  LDC.64 R10, c[0x0][0x210] ;  /* 0x00008400ff0a7b82 */ /* 0x000f220000000a00 */
[----:B-1----:R4:W5:Y:S07]  /*0060*/  LDG.E R12, desc[UR4][R2.64] ;  /* 0x00000004020c7981 */ /* 0x00296e000c1e1900 */
[----:B------:R-:W1:Y:S08]  /*0070*/  LDC.64 R4, c[0x0][0x218] ;  /* 0x00008600ff047b82 */ /* 0x000e700000000a00 */
[----:B------:R-:W1:Y:S01]  /*0080*/  LDC.64 R6, c[0x0][0x228] ;  /* 0x00008a00ff067b82 */ /* 0x000e620000000a00 */
[----:B--2---:R-:W-:-:S04]  /*0090*/  LOP3.LUT R0, R14, 0x3, RZ, 0xc0, !PT ;  /* 0x000000030e007812 */ /* 0x004fc800078ec0ff */
[----:B---3--:R-:W-:Y:S01]  /*00a0*/  LEA R13, R13, R0, 0x2 ;  /* 0x000000000d0d7211 */ /* 0x008fe200078e10ff */
[----:B------:R-:W-:Y:S02]  /*00b0*/  HFMA2.MMA R0, -RZ, RZ, 0, 0 ;  /* 0x00000000ff007435 */ /* 0x000fe400000001ff */
[----:B------:R-:W2:Y:S01]  /*00c0*/  LDC.64 R8, c[0x0][0x230] ;  /* 0x00008c00ff087b82 */ /* 0x000ea20000000a00 */
[C---:B------:R-:W-:Y:S01]  /*00d0*/  ISETP.GE.AND P0, PT, R13.reuse, 0x4, PT ;  /* 0x000000040d00780c */ /* 0x040fe20003f06270 */
[C---:B----4-:R-:W-:Y:S01]  /*00e0*/  IMAD.WIDE R2, R13.reuse, 0x4, R10 ;  /* 0x000000040d027825 */ /* 0x050fe200078e020a */
[----:B-1----:R-:W3:Y:S11]  /*00f0*/  LDG.E R5, desc[UR4][R4.64] ;  /* 0x0000000404057981 */ /* 0x002ef6000c1e1900 */
[----:B------:R1:W3:Y:S04]  /*0100*/  @!P0 LDG.E R0, desc[UR4][R2.64] ;  /* 0x0000000402008981 */ /* 0x0002e8000c1e1900 */
[----:B0-----:R-:W4:Y:S04]  /*0110*/  LDG.E R6, desc[UR4][R6.64] ;  /* 0x0000000406067981 */ /* 0x001f28000c1e1900 */
[----:B--2---:R-:W4:Y:S01]  /*0120*/  LDG.E R9, desc[UR4][R8.64] ;  /* 0x0000000408097981 */ /* 0x004f22000c1e1900 */
[----:B------:R-:W-:Y:S01]  /*0130*/  MOV R11, 0x3e800000 ;  /* 0x3e800000000b7802 */ /* 0x000fe20000000f00 */
[----:B-1----:R-:W0:Y:S02]  /*0140*/  LDC.64 R2, c[0x0][0x238] ;  /* 0x00008e00ff027b82 */ /* 0x002e240000000a00 */
[----:B0-----:R-:W-:-:S04]  /*0150*/  IMAD.WIDE R2, R13, 0x4, R2 ;  /* 0x000000040d027825 */ /* 0x001fc800078e0202 */
[----:B-----5:R-:W-:-:S04]  /*0160*/  FADD R12, R12, 9.9999997473787516356e-06 ;  /* 0x3727c5ac0c0c7421 */ /* 0x020fc80000000000 */
[----:B------:R-:W0:Y:S02]  /*0170*/  MUFU.SQRT R10, R12 ;  /* 0x0000000c000a7308 */ /* 0x000e240000002000 */
[C---:B0-----:R-:W-:Y:S02]  /*0180*/  FSETP.GT.AND P0, PT, R10.reuse, 8.50705917302346158658e+37, PT ;  /* 0x7e8000000a00780b */ /* 0x041fe40003f04000 */
[----:B------:R-:W-:-:S11]  /*0190*/  FSETP.GEU.AND P1, PT, R10, 1.175494350822287508e-38, PT ;  /* 0x008000000a00780b */ /* 0x000fd60003f2e000 */
[----:B------:R-:W-:-:S04]  /*01a0*/  @P0 FMUL R10, R10, 0.25 ;  /* 0x3e8000000a0a0820 */ /* 0x000fc80000400000 */
[----:B------:R-:W-:-:S06]  /*01b0*/  @!P1 FMUL R10, R10, 16777216 ;  /* 0x4b8000000a0a9820 */ /* 0x000fcc0000400000 */
[----:B------:R-:W0:Y:S01]  /*01c0*/  MUFU.RCP R10, R10 ;  /* 0x0000000a000a7308 */ /* 0x000e220000001000 */
[----:B------:R-:W-:Y:S02]  /*01d0*/  FSEL R11, R11, 1, P0 ;  /* 0x3f8000000b0b7808 */ /* 0x000fe40000000000 */
[----:B------:R-:W-:-:S03]  /*01e0*/  LOP3.LUT P0, RZ, R14, 0x1c, RZ, 0xc0, !PT ;  /* 0x0000001c0eff7812 */ /* 0x000fc6000780c0ff */
[----:B------:R-:W-:Y:S01]  /*01f0*/  @!P1 FMUL R11, R11, 16777216 ;  /* 0x4b8000000b0b9820 */ /* 0x000fe20000400000 */
[----:B---3--:R-:W-:Y:S01]  /*0200*/  FADD R0, -R5, R0 ;  /* 0x0000000005007221 */ /* 0x008fe20000000100 */
[----:B------:R-:W-:Y:S02]  /*0210*/  ISETP.LT.AND P0, PT, R13, 0x4, !P0 ;  /* 0x000000040d00780c */ /* 0x000fe40004701270 */
[----:B0-----:R-:W-:-:S04]  /*0220*/  FMUL R11, R10, R11 ;  /* 0x0000000b0a0b7220 */ /* 0x001fc80000400000 */
[----:B------:R-:W-:-:S04]  /*0230*/  FMUL R0, R0, R11 ;  /* 0x0000000b00007220 */ /* 0x000fc80000400000 */
[----:B----4-:R-:W-:-:S05]  /*0240*/  FFMA R0, R6, R0, R9 ;  /* 0x0000000006007223 */ /* 0x010fca0000000009 */
[----:B------:R-:W-:-:S04]  /*0250*/  FSETP.GEU.AND P1, PT, R0, RZ, PT ;  /* 0x000000ff0000720b */ /* 0x000fc80003f2e000 */
[----:B------:R-:W-:Y:S01]  /*0260*/  FSEL R5, R0, RZ, P1 ;  /* 0x000000ff00057208 */ /* 0x000fe20000800000 */
[----:B------:R-:W-:Y:S08]  /*0270*/  @!P0 EXIT ;  /* 0x000000000000894d */ /* 0x000ff00003800000 */
[----:B------:R-:W-:Y:S01]  /*0280*/  STG.E desc[UR4][R2.64], R5 ;  /* 0x0000000502007986 */ /* 0x000fe2000c101904 */
[----:B------:R-:W-:Y:S05]  /*0290*/  EXIT ;  /* 0x000000000000794d */ /* 0x000fea0003800000 */
.L_x_0:
[----:B------:R-:W-:-:S00]  /*02a0*/  BRA `(.L_x_0) ;  /* 0xfffffffc00fc7947 */ /* 0x000fc0000383ffff */
[----:B------:R-:W-:-:S00]  /*02b0*/  NOP ;  /* 0x0000000000007918 */ /* 0x000fc00000000000 */
        /* <DEDUP_REMOVED lines=12> */
.L_x_1:


//--------------------- .nv.global.init           --------------------------
	.section	.nv.global.init,"aw",@progbits
.nv.global.init:
	.type		_$_str,@object
	.size		_$_str,(_$_str_$_2 - _$_str)
_$_str:
        /*0000*/ 	.byte	0x5f, 0x5f, 0x43, 0x55, 0x44, 0x41, 0x5f, 0x46, 0x54, 0x5a, 0x00
	.type		_$_str_$_2,@object
	.size		_$_str_$_2,(.L_1 - _$_str_$_2)
_$_str_$_2:
        /*000b*/ 	.byte	0x5f, 0x5f, 0x43, 0x55, 0x44, 0x41, 0x5f, 0x50, 0x52, 0x45, 0x43, 0x5f, 0x53, 0x51, 0x52, 0x54
        /*001b*/ 	.byte	0x00
.L_1:


//--------------------- .nv.constant0.triton_poi_fused__native_batch_norm_legit_no_training_relu_1 --------------------------
	.section	.nv.constant0.triton_poi_fused__native_batch_norm_legit_no_training_relu_1,"a",@progbits
	.sectionflags	@""
	.align	4
.nv.constant0.triton_poi_fused__native_batch_norm_legit_no_training_relu_1:
	.zero		580
